	.headerflags	@"EF_CUDA_TEXMODE_UNIFIED EF_CUDA_64BIT_ADDRESS EF_CUDA_ACCELERATORS EF_CUDA_SM90 EF_CUDA_VIRTUAL_SM(EF_CUDA_SM90)"
	.elftype	@"ET_EXEC"


//--------------------- .nv.info                  --------------------------
	.section	.nv.info,"",@"SHT_CUDA_INFO"
	.align	4


	//----- nvinfo : EIATTR_REGCOUNT
	.align		4
        /*0000*/ 	.byte	0x04, 0x2f
        /*0002*/ 	.short	(.L_1 - .L_0)
	.align		4
.L_0:
        /*0004*/ 	.word	index@(triton_red_fused__to_copy_add_mul_sum_5)
        /*0008*/ 	.word	0x0000001e


	//----- nvinfo : EIATTR_MIN_STACK_SIZE
	.align		4
.L_1:
        /*000c*/ 	.byte	0x04, 0x12
        /*000e*/ 	.short	(.L_3 - .L_2)
	.align		4
.L_2:
        /*0010*/ 	.word	index@(triton_red_fused__to_copy_add_mul_sum_5)
        /*0014*/ 	.word	0x00000000


	//----- nvinfo : EIATTR_FRAME_SIZE
	.align		4
.L_3:
        /*0018*/ 	.byte	0x04, 0x11
        /*001a*/ 	.short	(.L_5 - .L_4)
	.align		4
.L_4:
        /*001c*/ 	.word	index@(triton_red_fused__to_copy_add_mul_sum_5)
        /*0020*/ 	.word	0x00000000


	//----- nvinfo : EIATTR_MIN_STACK_SIZE
	.align		4
.L_5:
        /*0024*/ 	.byte	0x04, 0x12
        /*0026*/ 	.short	(.L_7 - .L_6)
	.align		4
.L_6:
        /*0028*/ 	.word	index@(triton_red_fused__to_copy_add_mul_sum_5)
        /*002c*/ 	.word	0x00000000
.L_7:


//--------------------- .nv.info.triton_red_fused__to_copy_add_mul_sum_5 --------------------------
	.section	.nv.info.triton_red_fused__to_copy_add_mul_sum_5,"",@"SHT_CUDA_INFO"
	.sectionflags	@""
	.align	4


	//----- nvinfo : EIATTR_CUDA_API_VERSION
	.align		4
        /*0000*/ 	.byte	0x04, 0x37
        /*0002*/ 	.short	(.L_9 - .L_8)
.L_8:
        /*0004*/ 	.word	0x0000007c


	//----- nvinfo : EIATTR_KPARAM_INFO
	.align		4
.L_9:
        /*0008*/ 	.byte	0x04, 0x17
        /*000a*/ 	.short	(.L_11 - .L_10)
.L_10:
        /*000c*/ 	.word	0x00000000
        /*0010*/ 	.short	0x0007
        /*0012*/ 	.short	0x0030
        /*0014*/ 	.byte	0x00, 0xf4, 0x21, 0x00


	//----- nvinfo : EIATTR_KPARAM_INFO
	.align		4
.L_11:
        /*0018*/ 	.byte	0x04, 0x17
        /*001a*/ 	.short	(.L_13 - .L_12)
.L_12:
        /*001c*/ 	.word	0x00000000
        /*0020*/ 	.short	0x0006
        /*0022*/ 	.short	0x002c
        /*0024*/ 	.byte	0x00, 0xf0, 0x11, 0x00


	//----- nvinfo : EIATTR_KPARAM_INFO
	.align		4
.L_13:
        /*0028*/ 	.byte	0x04, 0x17
        /*002a*/ 	.short	(.L_15 - .L_14)
.L_14:
        /*002c*/ 	.word	0x00000000
        /*0030*/ 	.short	0x0005
        /*0032*/ 	.short	0x0028
        /*0034*/ 	.byte	0x00, 0xf0, 0x11, 0x00


	//----- nvinfo : EIATTR_KPARAM_INFO
	.align		4
.L_15:
        /*0038*/ 	.byte	0x04, 0x17
        /*003a*/ 	.short	(.L_17 - .L_16)
.L_16:
        /*003c*/ 	.word	0x00000000
        /*0040*/ 	.short	0x0004
        /*0042*/ 	.short	0x0020
        /*0044*/ 	.byte	0x00, 0xf4, 0x21, 0x00


	//----- nvinfo : EIATTR_KPARAM_INFO
	.align		4
.L_17:
        /*0048*/ 	.byte	0x04, 0x17
        /*004a*/ 	.short	(.L_19 - .L_18)
.L_18:
        /*004c*/ 	.word	0x00000000
        /*0050*/ 	.short	0x0003
        /*0052*/ 	.short	0x0018
        /*0054*/ 	.byte	0x00, 0xf4, 0x21, 0x00


	//----- nvinfo : EIATTR_KPARAM_INFO
	.align		4
.L_19:
        /*0058*/ 	.byte	0x04, 0x17
        /*005a*/ 	.short	(.L_21 - .L_20)
.L_20:
        /*005c*/ 	.word	0x00000000
        /*0060*/ 	.short	0x0002
        /*0062*/ 	.short	0x0010
        /*0064*/ 	.byte	0x00, 0xf4, 0x21, 0x00


	//----- nvinfo : EIATTR_KPARAM_INFO
	.align		4
.L_21:
        /*0068*/ 	.byte	0x04, 0x17
        /*006a*/ 	.short	(.L_23 - .L_22)
.L_22:
        /*006c*/ 	.word	0x00000000
        /*0070*/ 	.short	0x0001
        /*0072*/ 	.short	0x0008
        /*0074*/ 	.byte	0x00, 0xf4, 0x21, 0x00


	//----- nvinfo : EIATTR_KPARAM_INFO
	.align		4
.L_23:
        /*0078*/ 	.byte	0x04, 0x17
        /*007a*/ 	.short	(.L_25 - .L_24)
.L_24:
        /*007c*/ 	.word	0x00000000
        /*0080*/ 	.short	0x0000
        /*0082*/ 	.short	0x0000
        /*0084*/ 	.byte	0x00, 0xf4, 0x21, 0x00


	//----- nvinfo : EIATTR_SPARSE_MMA_MASK
	.align		4
.L_25:
        /*0088*/ 	.byte	0x03, 0x50
        /*008a*/ 	.short	0x0000


	//----- nvinfo : EIATTR_MAXREG_COUNT
	.align		4
        /*008c*/ 	.byte	0x03, 0x1b
        /*008e*/ 	.short	0x00ff


	//----- nvinfo : EIATTR_COOP_GROUP_MASK_REGIDS
	.align		4
        /*0090*/ 	.byte	0x04, 0x29
        /*0092*/ 	.short	(.L_27 - .L_26)


	//   ....[0]....
.L_26:
        /*0094*/ 	.word	0xffffffff


	//   ....[1]....
        /*0098*/ 	.word	0xffffffff


	//   ....[2]....
        /*009c*/ 	.word	0xffffffff


	//   ....[3]....
        /*00a0*/ 	.word	0xffffffff


	//   ....[4]....
        /*00a4*/ 	.word	0xffffffff


	//   ....[5]....
        /*00a8*/ 	.word	0xffffffff


	//   ....[6]....
        /*00ac*/ 	.word	0xffffffff


	//   ....[7]....
        /*00b0*/ 	.word	0xffffffff


	//   ....[8]....
        /*00b4*/ 	.word	0xffffffff


	//   ....[9]....
        /*00b8*/ 	.word	0xffffffff


	//----- nvinfo : EIATTR_COOP_GROUP_INSTR_OFFSETS
	.align		4
.L_27:
        /*00bc*/ 	.byte	0x04, 0x28
        /*00be*/ 	.short	(.L_29 - .L_28)


	//   ....[0]....
.L_28:
        /*00c0*/ 	.word	0x00000450


	//   ....[1]....
        /*00c4*/ 	.word	0x00000490


	//   ....[2]....
        /*00c8*/ 	.word	0x000004c0


	//   ....[3]....
        /*00cc*/ 	.word	0x000004e0


	//   ....[4]....
        /*00d0*/ 	.word	0x000005d0


	//   ....[5]....
        /*00d4*/ 	.word	0x000005e0


	//   ....[6]....
        /*00d8*/ 	.word	0x00000620


	//   ....[7]....
        /*00dc*/ 	.word	0x00000630


	//   ....[8]....
        /*00e0*/ 	.word	0x00000670


	//   ....[9]....
        /*00e4*/ 	.word	0x00000690


	//----- nvinfo : EIATTR_EXIT_INSTR_OFFSETS
	.align		4
.L_29:
        /*00e8*/ 	.byte	0x04, 0x1c
        /*00ea*/ 	.short	(.L_31 - .L_30)


	//   ....[0]....
.L_30:
        /*00ec*/ 	.word	0x00000780


	//   ....[1]....
        /*00f0*/ 	.word	0x000007f0


	//----- nvinfo : EIATTR_REQNTID
	.align		4
.L_31:
        /*00f4*/ 	.byte	0x04, 0x10
        /*00f6*/ 	.short	(.L_33 - .L_32)
.L_32:
        /*00f8*/ 	.word	0x00000100
        /*00fc*/ 	.word	0x00000001
        /*0100*/ 	.word	0x00000001


	//----- nvinfo : EIATTR_CBANK_PARAM_SIZE
	.align		4
.L_33:
        /*0104*/ 	.byte	0x03, 0x19
        /*0106*/ 	.short	0x0038


	//----- nvinfo : EIATTR_PARAM_CBANK
	.align		4
        /*0108*/ 	.byte	0x04, 0x0a
        /*010a*/ 	.short	(.L_35 - .L_34)
	.align		4
.L_34:
        /*010c*/ 	.word	index@(.nv.constant0.triton_red_fused__to_copy_add_mul_sum_5)
        /*0110*/ 	.short	0x0210
        /*0112*/ 	.short	0x0038


	//----- nvinfo : EIATTR_SW_WAR
	.align		4
.L_35:
        /*0114*/ 	.byte	0x04, 0x36
        /*0116*/ 	.short	(.L_37 - .L_36)
.L_36:
        /*0118*/ 	.word	0x00000008
.L_37:


//--------------------- .nv.callgraph             --------------------------
	.section	.nv.callgraph,"",@"SHT_CUDA_CALLGRAPH"
	.align	4
	.sectionentsize	8
	.align		4
        /*0000*/ 	.word	0x00000000
	.align		4
        /*0004*/ 	.word	0xffffffff
	.align		4
        /*0008*/ 	.word	0x00000000
	.align		4
        /*000c*/ 	.word	0xfffffffe
	.align		4
        /*0010*/ 	.word	0x00000000
	.align		4
        /*0014*/ 	.word	0xfffffffd
	.align		4
        /*0018*/ 	.word	0x00000000
	.align		4
        /*001c*/ 	.word	0xfffffffc


//--------------------- .text.triton_red_fused__to_copy_add_mul_sum_5 --------------------------
	.section	.text.triton_red_fused__to_copy_add_mul_sum_5,"ax",@progbits
	.sectionflags	@"SHF_BARRIERS=1"
	.align	128
        .global         triton_red_fused__to_copy_add_mul_sum_5
        .type           triton_red_fused__to_copy_add_mul_sum_5,@function
        .size           triton_red_fused__to_copy_add_mul_sum_5,(.L_x_3 - triton_red_fused__to_copy_add_mul_sum_5)
        .other          triton_red_fused__to_copy_add_mul_sum_5,@"STO_CUDA_ENTRY STV_DEFAULT"
triton_red_fused__to_copy_add_mul_sum_5:
.text.triton_red_fused__to_copy_add_mul_sum_5:
[----:B------:R-:W0:Y:S02]  /*0000*/  LDC R1, c[0x0][0x28] ;  /* 0x00000a00ff017b82 */ /* 0x000e240000000800 */
[----:B------:R-:W1:Y:S01]  /*0010*/  LDC R2, c[0x0][0x23c] ;  /* 0x00008f00ff027b82 */ /* 0x000e620000000800 */
[----:B------:R-:W2:Y:S01]  /*0020*/  S2R R0, SR_TID.X ;  /* 0x0000000000007919 */ /* 0x000ea20000002100 */
[----:B------:R-:W-:Y:S01]  /*0030*/  ULDC.64 UR6, c[0x0][0x208] ;  /* 0x0000820000067ab9 */ /* 0x000fe20000000a00 */
[----:B------:R-:W-:Y:S01]  /*0040*/  HFMA2.MMA R25, -RZ, RZ, 0, 0 ;  /* 0x00000000ff197435 */ /* 0x000fe200000001ff */
[----:B------:R-:W-:Y:S01]  /*0050*/  MOV R5, RZ ;  /* 0x000000ff00057202 */ /* 0x000fe20000000f00 */
[----:B------:R-:W3:Y:S01]  /*0060*/  S2R R7, SR_CTAID.X ;  /* 0x0000000000077919 */ /* 0x000ee20000002500 */
[----:B-1----:R-:W-:Y:S02]  /*0070*/  ISETP.GE.AND P0, PT, R2, 0x1, PT ;  /* 0x000000010200780c */ /* 0x002fe40003f06270 */
[----:B------:R-:W-:Y:S02]  /*0080*/  CS2R R2, SRZ ;  /* 0x0000000000027805 */ /* 0x000fe4000001ff00 */
[----:B--2---:R-:W-:-:S02]  /*0090*/  SHF.L.U32 R4, R0, 0x2, RZ ;  /* 0x0000000200047819 */ /* 0x004fc400000006ff */
[----:B---3--:R-:W-:Y:S02]  /*00a0*/  SHF.L.U32 R7, R7, 0x6, RZ ;  /* 0x0000000607077819 */ /* 0x008fe400000006ff */
[----:B------:R-:W-:-:S05]  /*00b0*/  LOP3.LUT R6, R4, 0x3c, RZ, 0xc0, !PT ;  /* 0x0000003c04067812 */ /* 0x000fca00078ec0ff */
[----:B------:R-:W-:Y:S05]  /*00c0*/  @!P0 BRA `(.L_x_0) ;  /* 0x0000000000dc8947 */ /* 0x000fea0003800000 */
[----:B------:R-:W-:Y:S02]  /*00d0*/  SHF.R.U32.HI R8, RZ, 0x4, R0 ;  /* 0x00000004ff087819 */ /* 0x000fe40000011600 */
[----:B------:R-:W-:Y:S02]  /*00e0*/  CS2R R2, SRZ ;  /* 0x0000000000027805 */ /* 0x000fe4000001ff00 */
[----:B------:R-:W-:Y:S01]  /*00f0*/  MOV R25, RZ ;  /* 0x000000ff00197202 */ /* 0x000fe20000000f00 */
[----:B------:R-:W-:Y:S01]  /*0100*/  UMOV UR4, URZ ;  /* 0x0000003f00047c82 */ /* 0x000fe20008000000 */
[----:B------:R-:W-:Y:S02]  /*0110*/  SGXT.U32 R8, R8, 0x4 ;  /* 0x000000040808781a */ /* 0x000fe40000000000 */
[----:B------:R-:W-:Y:S02]  /*0120*/  MOV R5, RZ ;  /* 0x000000ff00057202 */ /* 0x000fe40000000f00 */
[----:B------:R-:W-:-:S04]  /*0130*/  LEA R9, R8, R7, 0xc ;  /* 0x0000000708097211 */ /* 0x000fc800078e60ff */
[----:B------:R-:W-:-:S07]  /*0140*/  IADD3 R9, R6, R9, RZ ;  /* 0x0000000906097210 */ /* 0x000fce0007ffe0ff */
.L_x_1:
[----:B------:R-:W1:Y:S01]  /*0150*/  LDC R24, c[0x0][0x23c] ;  /* 0x00008f00ff187b82 */ /* 0x000e620000000800 */
[----:B------:R-:W-:Y:S02]  /*0160*/  IADD3 R27, R8, UR4, RZ ;  /* 0x00000004081b7c10 */ /* 0x000fe4000fffe0ff */
[----:B------:R-:W-:Y:S02]  /*0170*/  CS2R R10, SRZ ;  /* 0x00000000000a7805 */ /* 0x000fe4000001ff00 */
[----:B------:R-:W-:-:S03]  /*0180*/  CS2R R16, SRZ ;  /* 0x0000000000107805 */ /* 0x000fc6000001ff00 */
[----:B------:R-:W2:Y:S08]  /*0190*/  LDC.64 R18, c[0x0][0x210] ;  /* 0x00008400ff127b82 */ /* 0x000eb00000000a00 */
[----:B------:R-:W3:Y:S08]  /*01a0*/  LDC.64 R20, c[0x0][0x218] ;  /* 0x00008600ff147b82 */ /* 0x000ef00000000a00 */
[----:B------:R-:W4:Y:S01]  /*01b0*/  LDC.64 R14, c[0x0][0x220] ;  /* 0x00008800ff0e7b82 */ /* 0x000f220000000a00 */
[----:B-1----:R-:W-:-:S07]  /*01c0*/  ISETP.GE.AND P1, PT, R27, R24, PT ;  /* 0x000000181b00720c */ /* 0x002fce0003f26270 */
[----:B------:R-:W1:Y:S01]  /*01d0*/  LDC.64 R12, c[0x0][0x228] ;  /* 0x00008a00ff0c7b82 */ /* 0x000e620000000a00 */
[----:B--2---:R-:W-:Y:S01]  /*01e0*/  IMAD.WIDE R18, R9, 0x2, R18 ;  /* 0x0000000209127825 */ /* 0x004fe200078e0212 */
[----:B------:R-:W-:Y:S01]  /*01f0*/  CS2R R22, SRZ ;  /* 0x0000000000167805 */ /* 0x000fe2000001ff00 */
[----:B------:R-:W-:-:S03]  /*0200*/  HFMA2.MMA R26, -RZ, RZ, 0, 0 ;  /* 0x00000000ff1a7435 */ /* 0x000fc600000001ff */
[----:B------:R-:W2:Y:S01]  /*0210*/  @!P1 LDG.E.EF.64 R10, desc[UR6][R18.64] ;  /* 0x00000006120a9981 */ /* 0x000ea2000c0e1b00 */
[----:B---3--:R-:W-:-:S05]  /*0220*/  IMAD.WIDE R20, R9, 0x2, R20 ;  /* 0x0000000209147825 */ /* 0x008fca00078e0214 */
[----:B------:R-:W3:Y:S01]  /*0230*/  @!P1 LDG.E.EF.64 R16, desc[UR6][R20.64] ;  /* 0x0000000614109981 */ /* 0x000ee2000c0e1b00 */
[----:B----4-:R-:W-:-:S05]  /*0240*/  IMAD.WIDE R14, R9, 0x2, R14 ;  /* 0x00000002090e7825 */ /* 0x010fca00078e020e */
[----:B------:R3:W4:Y:S01]  /*0250*/  @!P1 LDG.E.EF.64 R22, desc[UR6][R14.64] ;  /* 0x000000060e169981 */ /* 0x000722000c0e1b00 */
[----:B-1----:R-:W-:-:S05]  /*0260*/  IMAD.WIDE R12, R27, 0x4, R12 ;  /* 0x000000041b0c7825 */ /* 0x002fca00078e020c */
[----:B------:R1:W5:Y:S01]  /*0270*/  @!P1 LDG.E.EL R26, desc[UR6][R12.64] ;  /* 0x000000060c1a9981 */ /* 0x000362000c2e1900 */
[----:B------:R-:W-:-:S06]  /*0280*/  UIADD3 UR4, UR4, 0x10, URZ ;  /* 0x0000001004047890 */ /* 0x000fcc000fffe03f */
[----:B------:R-:W-:Y:S02]  /*0290*/  ISETP.LE.AND P0, PT, R24, UR4, PT ;  /* 0x0000000418007c0c */ /* 0x000fe4000bf03270 */
[----:B------:R-:W-:Y:S01]  /*02a0*/  IADD3 R9, R9, 0x10000, RZ ;  /* 0x0001000009097810 */ /* 0x000fe20007ffe0ff */
[----:B--2---:R-:W-:Y:S02]  /*02b0*/  HADD2.F32 R27, -RZ, R11.H0_H0 ;  /* 0x2000000bff1b7230 */ /* 0x004fe40000004100 */
[----:B------:R-:W-:Y:S02]  /*02c0*/  HADD2.F32 R19, -RZ, R11.H1_H1 ;  /* 0x3000000bff137230 */ /* 0x000fe40000004100 */
[----:B------:R-:W-:Y:S02]  /*02d0*/  HADD2.F32 R18, -RZ, R10.H1_H1 ;  /* 0x3000000aff127230 */ /* 0x000fe40000004100 */
[----:B------:R-:W-:Y:S02]  /*02e0*/  HADD2.F32 R11, -RZ, R10.H0_H0 ;  /* 0x2000000aff0b7230 */ /* 0x000fe40000004100 */
[----:B---3--:R-:W-:-:S02]  /*02f0*/  HADD2.F32 R15, -RZ, R16.H1_H1 ;  /* 0x30000010ff0f7230 */ /* 0x008fc40000004100 */
[----:B------:R-:W-:Y:S02]  /*0300*/  HADD2.F32 R16, -RZ, R16.H0_H0 ;  /* 0x20000010ff107230 */ /* 0x000fe40000004100 */
[----:B------:R-:W-:Y:S02]  /*0310*/  HADD2.F32 R10, -RZ, R17.H1_H1 ;  /* 0x30000011ff0a7230 */ /* 0x000fe40000004100 */
[----:B------:R-:W-:Y:S02]  /*0320*/  HADD2.F32 R20, -RZ, R17.H0_H0 ;  /* 0x20000011ff147230 */ /* 0x000fe40000004100 */
[----:B------:R-:W-:Y:S01]  /*0330*/  FADD R17, R18, R15 ;  /* 0x0000000f12117221 */ /* 0x000fe20000000000 */
[----:B------:R-:W-:Y:S01]  /*0340*/  FADD R16, R11, R16 ;  /* 0x000000100b107221 */ /* 0x000fe20000000000 */
[----:B----4-:R-:W-:Y:S02]  /*0350*/  HADD2.F32 R15, -RZ, R23.H0_H0 ;  /* 0x20000017ff0f7230 */ /* 0x010fe40000004100 */
[----:B------:R-:W-:-:S02]  /*0360*/  HADD2.F32 R23, -RZ, R23.H1_H1 ;  /* 0x30000017ff177230 */ /* 0x000fc40000004100 */
[----:B------:R-:W-:Y:S02]  /*0370*/  HADD2.F32 R11, -RZ, R22.H0_H0 ;  /* 0x20000016ff0b7230 */ /* 0x000fe40000004100 */
[----:B-1----:R-:W-:Y:S02]  /*0380*/  HADD2.F32 R13, -RZ, R22.H1_H1 ;  /* 0x30000016ff0d7230 */ /* 0x002fe40000004100 */
[----:B------:R-:W-:Y:S01]  /*0390*/  FADD R10, R19, R10 ;  /* 0x0000000a130a7221 */ /* 0x000fe20000000000 */
[----:B------:R-:W-:Y:S01]  /*03a0*/  FADD R20, R27, R20 ;  /* 0x000000141b147221 */ /* 0x000fe20000000000 */
[-C--:B-----5:R-:W-:Y:S01]  /*03b0*/  FMUL R23, R23, R26.reuse ;  /* 0x0000001a17177220 */ /* 0x0a0fe20000400000 */
[-C--:B------:R-:W-:Y:S01]  /*03c0*/  FMUL R15, R15, R26.reuse ;  /* 0x0000001a0f0f7220 */ /* 0x080fe20000400000 */
[-C--:B------:R-:W-:Y:S01]  /*03d0*/  FMUL R13, R13, R26.reuse ;  /* 0x0000001a0d0d7220 */ /* 0x080fe20000400000 */
[----:B------:R-:W-:Y:S01]  /*03e0*/  FMUL R11, R11, R26 ;  /* 0x0000001a0b0b7220 */ /* 0x000fe20000400000 */
[----:B------:R-:W-:Y:S01]  /*03f0*/  @!P1 FFMA R5, R10, R23, R5 ;  /* 0x000000170a059223 */ /* 0x000fe20000000005 */
[----:B------:R-:W-:Y:S01]  /*0400*/  @!P1 FFMA R3, R20, R15, R3 ;  /* 0x0000000f14039223 */ /* 0x000fe20000000003 */
[----:B------:R-:W-:Y:S01]  /*0410*/  @!P1 FFMA R2, R17, R13, R2 ;  /* 0x0000000d11029223 */ /* 0x000fe20000000002 */
[----:B------:R-:W-:Y:S01]  /*0420*/  @!P1 FFMA R25, R16, R11, R25 ;  /* 0x0000000b10199223 */ /* 0x000fe20000000019 */
[----:B------:R-:W-:Y:S06]  /*0430*/  @!P0 BRA `(.L_x_1) ;  /* 0xfffffffc00448947 */ /* 0x000fec000383ffff */
.L_x_0:
[----:B------:R-:W1:Y:S01]  /*0440*/  S2UR UR5, SR_CgaCtaId ;  /* 0x00000000000579c3 */ /* 0x000e620000008800 */
[----:B------:R-:W2:Y:S01]  /*0450*/  SHFL.BFLY PT, R10, R25, 0x10, 0x1f ;  /* 0x0e001f00190a7f89 */ /* 0x000ea200000e0000 */
[----:B------:R-:W-:Y:S01]  /*0460*/  LOP3.LUT P0, RZ, R0, 0x10, RZ, 0xc0, !PT ;  /* 0x0000001000ff7812 */ /* 0x000fe2000780c0ff */
[----:B------:R-:W-:Y:S01]  /*0470*/  UMOV UR4, 0x400 ;  /* 0x0000040000047882 */ /* 0x000fe20000000000 */
[----:B------:R-:W-:Y:S01]  /*0480*/  SHF.R.U32.HI R11, RZ, 0x3, R0 ;  /* 0x00000003ff0b7819 */ /* 0x000fe20000011600 */
[----:B------:R-:W3:Y:S01]  /*0490*/  SHFL.BFLY PT, R9, R2, 0x10, 0x1f ;  /* 0x0e001f0002097f89 */ /* 0x000ee200000e0000 */
[----:B------:R-:W-:Y:S02]  /*04a0*/  SHF.L.U32 R8, R6, 0x5, RZ ;  /* 0x0000000506087819 */ /* 0x000fe400000006ff */
[----:B------:R-:W-:Y:S01]  /*04b0*/  ISETP.GE.AND P1, PT, R0, 0x200, PT ;  /* 0x000002000000780c */ /* 0x000fe20003f26270 */
[----:B------:R-:W4:Y:S01]  /*04c0*/  SHFL.BFLY PT, R12, R3, 0x10, 0x1f ;  /* 0x0e001f00030c7f89 */ /* 0x000f2200000e0000 */
[----:B------:R-:W-:-:S03]  /*04d0*/  LOP3.LUT R11, R8, 0x1c, R11, 0xf8, !PT ;  /* 0x0000001c080b7812 */ /* 0x000fc600078ef80b */
[----:B------:R-:W5:Y:S01]  /*04e0*/  SHFL.BFLY PT, R14, R5, 0x10, 0x1f ;  /* 0x0e001f00050e7f89 */ /* 0x000f6200000e0000 */
[----:B-1----:R-:W-:Y:S01]  /*04f0*/  UPRMT UR4, UR5, 0x654, UR4 ;  /* 0x0000065405047896 */ /* 0x002fe20008000004 */
[----:B--2---:R-:W-:Y:S01]  /*0500*/  FADD R16, R10, R25 ;  /* 0x000000190a107221 */ /* 0x004fe20000000000 */
[----:B---3--:R-:W-:Y:S01]  /*0510*/  FADD R18, R9, R2 ;  /* 0x0000000209127221 */ /* 0x008fe20000000000 */
[----:B----4-:R-:W-:-:S06]  /*0520*/  FADD R20, R12, R3 ;  /* 0x000000030c147221 */ /* 0x010fcc0000000000 */
[----:B------:R-:W-:Y:S01]  /*0530*/  @!P0 STS [R11+UR4], R16 ;  /* 0x000000100b008988 */ /* 0x000fe20008000804 */
[----:B-----5:R-:W-:-:S03]  /*0540*/  FADD R14, R14, R5 ;  /* 0x000000050e0e7221 */ /* 0x020fc60000000000 */
[----:B------:R-:W-:Y:S04]  /*0550*/  @!P0 STS [R11+UR4+0x20], R18 ;  /* 0x000020120b008988 */ /* 0x000fe80008000804 */
[----:B------:R-:W-:Y:S04]  /*0560*/  @!P0 STS [R11+UR4+0x40], R20 ;  /* 0x000040140b008988 */ /* 0x000fe80008000804 */
[----:B------:R-:W-:Y:S01]  /*0570*/  @!P0 STS [R11+UR4+0x60], R14 ;  /* 0x0000600e0b008988 */ /* 0x000fe20008000804 */
[----:B------:R-:W-:Y:S01]  /*0580*/  BAR.SYNC.DEFER_BLOCKING 0x0 ;  /* 0x0000000000007b1d */ /* 0x000fe20000010000 */
[----:B------:R-:W-:-:S04]  /*0590*/  LOP3.LUT P0, RZ, R0, 0x7, RZ, 0xc0, !PT ;  /* 0x0000000700ff7812 */ /* 0x000fc8000780c0ff */
[----:B------:R-:W-:Y:S01]  /*05a0*/  ISETP.LT.AND P0, PT, R0, 0x200, !P0 ;  /* 0x000002000000780c */ /* 0x000fe20004701270 */
[----:B------:R-:W1:Y:S04]  /*05b0*/  @!P1 LDS R2, [R4+UR4] ;  /* 0x0000000404029984 */ /* 0x000e680008000800 */
[----:B------:R-:W2:Y:S04]  /*05c0*/  @!P1 LDS R13, [R4+UR4+0x400] ;  /* 0x00040004040d9984 */ /* 0x000ea80008000800 */
[----:B-1----:R-:W1:Y:S04]  /*05d0*/  SHFL.BFLY PT, R3, R2, 0x4, 0x1f ;  /* 0x0c801f0002037f89 */ /* 0x002e6800000e0000 */
[----:B--2---:R-:W2:Y:S01]  /*05e0*/  SHFL.BFLY PT, R10, R13, 0x4, 0x1f ;  /* 0x0c801f000d0a7f89 */ /* 0x004ea200000e0000 */
[----:B-1----:R-:W-:Y:S01]  /*05f0*/  FADD R3, R2, R3 ;  /* 0x0000000302037221 */ /* 0x002fe20000000000 */
[----:B------:R-:W-:Y:S01]  /*0600*/  LOP3.LUT R2, R0, 0x3f, RZ, 0xc0, !PT ;  /* 0x0000003f00027812 */ /* 0x000fe200078ec0ff */
[----:B--2---:R-:W-:-:S03]  /*0610*/  FADD R9, R13, R10 ;  /* 0x0000000a0d097221 */ /* 0x004fc60000000000 */
[----:B------:R-:W1:Y:S04]  /*0620*/  SHFL.BFLY PT, R10, R3, 0x2, 0x1f ;  /* 0x0c401f00030a7f89 */ /* 0x000e6800000e0000 */
[----:B------:R-:W2:Y:S01]  /*0630*/  SHFL.BFLY PT, R12, R9, 0x2, 0x1f ;  /* 0x0c401f00090c7f89 */ /* 0x000ea200000e0000 */
[----:B-1----:R-:W-:Y:S01]  /*0640*/  FADD R10, R3, R10 ;  /* 0x0000000a030a7221 */ /* 0x002fe20000000000 */
[----:B------:R-:W-:Y:S01]  /*0650*/  IADD3 R3, R8, UR4, RZ ;  /* 0x0000000408037c10 */ /* 0x000fe2000fffe0ff */
[----:B--2---:R-:W-:-:S03]  /*0660*/  FADD R11, R9, R12 ;  /* 0x0000000c090b7221 */ /* 0x004fc60000000000 */
[----:B------:R-:W1:Y:S01]  /*0670*/  SHFL.BFLY PT, R5, R10, 0x1, 0x1f ;  /* 0x0c201f000a057f89 */ /* 0x000e6200000e0000 */
[----:B------:R-:W-:-:S03]  /*0680*/  IMAD R3, R6, -0x1c, R3 ;  /* 0xffffffe406037824 */ /* 0x000fc600078e0203 */
[----:B------:R-:W2:Y:S01]  /*0690*/  SHFL.BFLY PT, R12, R11, 0x1, 0x1f ;  /* 0x0c201f000b0c7f89 */ /* 0x000ea200000e0000 */
[----:B-1----:R-:W-:Y:S01]  /*06a0*/  FADD R5, R10, R5 ;  /* 0x000000050a057221 */ /* 0x002fe20000000000 */
[----:B--2---:R-:W-:-:S04]  /*06b0*/  FADD R17, R11, R12 ;  /* 0x0000000c0b117221 */ /* 0x004fc80000000000 */
[----:B------:R1:W-:Y:S04]  /*06c0*/  @P0 STS [R4+UR4], R5 ;  /* 0x0000000504000988 */ /* 0x0003e80008000804 */
[----:B------:R-:W-:Y:S01]  /*06d0*/  @P0 STS [R4+UR4+0x400], R17 ;  /* 0x0004001104000988 */ /* 0x000fe20008000804 */
[----:B------:R-:W-:Y:S01]  /*06e0*/  BAR.SYNC.DEFER_BLOCKING 0x0 ;  /* 0x0000000000007b1d */ /* 0x000fe20000010000 */
[----:B------:R-:W-:Y:S02]  /*06f0*/  LOP3.LUT P0, RZ, R0, 0xc0, RZ, 0xc0, !PT ;  /* 0x000000c000ff7812 */ /* 0x000fe4000780c0ff */
[----:B-1----:R-:W-:-:S03]  /*0700*/  LEA R5, R2, UR4, 0x2 ;  /* 0x0000000402057c11 */ /* 0x002fc6000f8e10ff */
[----:B------:R-:W-:Y:S04]  /*0710*/  LDS R12, [R8+UR4] ;  /* 0x00000004080c7984 */ /* 0x000fe80008000800 */
[----:B------:R-:W-:Y:S04]  /*0720*/  LDS R13, [R8+UR4+0x20] ;  /* 0x00002004080d7984 */ /* 0x000fe80008000800 */
[----:B------:R-:W-:Y:S04]  /*0730*/  LDS R14, [R8+UR4+0x40] ;  /* 0x00004004080e7984 */ /* 0x000fe80008000800 */
[----:B------:R-:W1:Y:S01]  /*0740*/  LDS R15, [R8+UR4+0x60] ;  /* 0x00006004080f7984 */ /* 0x000e620008000800 */
[----:B------:R-:W-:Y:S06]  /*0750*/  BAR.SYNC.DEFER_BLOCKING 0x0 ;  /* 0x0000000000007b1d */ /* 0x000fec0000010000 */
[----:B-1----:R1:W-:Y:S02]  /*0760*/  STS.128 [R3], R12 ;  /* 0x0000000c03007388 */ /* 0x0023e40000000c00 */
[----:B------:R-:W-:Y:S06]  /*0770*/  BAR.SYNC.DEFER_BLOCKING 0x0 ;  /* 0x0000000000007b1d */ /* 0x000fec0000010000 */
[----:B-1----:R-:W-:Y:S05]  /*0780*/  @P0 EXIT ;  /* 0x000000000000094d */ /* 0x002fea0003800000 */
[----:B------:R-:W0:Y:S01]  /*0790*/  LDS R5, [R5] ;  /* 0x0000000005057984 */ /* 0x000e220000000800 */
[----:B------:R-:W1:Y:S01]  /*07a0*/  LDC.64 R2, c[0x0][0x230] ;  /* 0x00008c00ff027b82 */ /* 0x000e620000000a00 */
[----:B------:R-:W-:-:S05]  /*07b0*/  LOP3.LUT R7, R7, 0x3f, R0, 0xf8, !PT ;  /* 0x0000003f07077812 */ /* 0x000fca00078ef800 */
[----:B-1----:R-:W-:Y:S01]  /*07c0*/  IMAD.WIDE R2, R7, 0x2, R2 ;  /* 0x0000000207027825 */ /* 0x002fe200078e0202 */
[----:B0-----:R-:W-:-:S05]  /*07d0*/  F2FP.F16.F32.PACK_AB R0, RZ, R5 ;  /* 0x00000005ff00723e */ /* 0x001fca00000000ff */
[----:B------:R-:W-:Y:S01]  /*07e0*/  STG.E.U16 desc[UR6][R2.64], R0 ;  /* 0x0000000002007986 */ /* 0x000fe2000c101506 */
[----:B------:R-:W-:Y:S05]  /*07f0*/  EXIT ;  /* 0x000000000000794d */ /* 0x000fea0003800000 */
.L_x_2:
[----:B------:R-:W-:-:S00]  /*0800*/  BRA `(.L_x_2) ;  /* 0xfffffffc00fc7947 */ /* 0x000fc0000383ffff */
[----:B------:R-:W-:-:S00]  /*0810*/  NOP ;  /* 0x0000000000007918 */ /* 0x000fc00000000000 */
        /* <DEDUP_REMOVED lines=14> */
.L_x_3:


//--------------------- .nv.shared.triton_red_fused__to_copy_add_mul_sum_5 --------------------------
	.section	.nv.shared.triton_red_fused__to_copy_add_mul_sum_5,"aw",@nobits
	.sectionflags	@""
	.align	16
	.zero		1024


//--------------------- .nv.constant0.triton_red_fused__to_copy_add_mul_sum_5 --------------------------
	.section	.nv.constant0.triton_red_fused__to_copy_add_mul_sum_5,"a",@progbits
	.sectionflags	@""
	.align	4
.nv.constant0.triton_red_fused__to_copy_add_mul_sum_5:
	.zero		584
